	.headerflags	@"EF_CUDA_TEXMODE_UNIFIED EF_CUDA_64BIT_ADDRESS EF_CUDA_ACCELERATORS EF_CUDA_SM90 EF_CUDA_VIRTUAL_SM(EF_CUDA_SM90)"
	.elftype	@"ET_EXEC"


//--------------------- .nv.info                  --------------------------
	.section	.nv.info,"",@"SHT_CUDA_INFO"
	.align	4


	//----- nvinfo : EIATTR_REGCOUNT
	.align		4
        /*0000*/ 	.byte	0x04, 0x2f
        /*0002*/ 	.short	(.L_3 - .L_2)
	.align		4
.L_2:
        /*0004*/ 	.word	index@(triton_poi_fused__native_batch_norm_legit_no_training_cat_relu_7)
        /*0008*/ 	.word	0x00000030


	//----- nvinfo : EIATTR_MIN_STACK_SIZE
	.align		4
.L_3:
        /*000c*/ 	.byte	0x04, 0x12
        /*000e*/ 	.short	(.L_5 - .L_4)
	.align		4
.L_4:
        /*0010*/ 	.word	index@(triton_poi_fused__native_batch_norm_legit_no_training_cat_relu_7)
        /*0014*/ 	.word	0x00000000


	//----- nvinfo : EIATTR_FRAME_SIZE
	.align		4
.L_5:
        /*0018*/ 	.byte	0x04, 0x11
        /*001a*/ 	.short	(.L_7 - .L_6)
	.align		4
.L_6:
        /*001c*/ 	.word	index@(triton_poi_fused__native_batch_norm_legit_no_training_cat_relu_7)
        /*0020*/ 	.word	0x00000000


	//----- nvinfo : EIATTR_MIN_STACK_SIZE
	.align		4
.L_7:
        /*0024*/ 	.byte	0x04, 0x12
        /*0026*/ 	.short	(.L_9 - .L_8)
	.align		4
.L_8:
        /*0028*/ 	.word	index@(triton_poi_fused__native_batch_norm_legit_no_training_cat_relu_7)
        /*002c*/ 	.word	0x00000000
.L_9:


//--------------------- .nv.info.triton_poi_fused__native_batch_norm_legit_no_training_cat_relu_7 --------------------------
	.section	.nv.info.triton_poi_fused__native_batch_norm_legit_no_training_cat_relu_7,"",@"SHT_CUDA_INFO"
	.sectionflags	@""
	.align	4


	//----- nvinfo : EIATTR_CUDA_API_VERSION
	.align		4
        /*0000*/ 	.byte	0x04, 0x37
        /*0002*/ 	.short	(.L_11 - .L_10)
.L_10:
        /*0004*/ 	.word	0x0000007c


	//----- nvinfo : EIATTR_KPARAM_INFO
	.align		4
.L_11:
        /*0008*/ 	.byte	0x04, 0x17
        /*000a*/ 	.short	(.L_13 - .L_12)
.L_12:
        /*000c*/ 	.word	0x00000000
        /*0010*/ 	.short	0x000b
        /*0012*/ 	.short	0x0058
        /*0014*/ 	.byte	0x00, 0xf0, 0x11, 0x00


	//----- nvinfo : EIATTR_KPARAM_INFO
	.align		4
.L_13:
        /*0018*/ 	.byte	0x04, 0x17
        /*001a*/ 	.short	(.L_15 - .L_14)
.L_14:
        /*001c*/ 	.word	0x00000000
        /*0020*/ 	.short	0x000a
        /*0022*/ 	.short	0x0050
        /*0024*/ 	.byte	0x00, 0xf4, 0x21, 0x00


	//----- nvinfo : EIATTR_KPARAM_INFO
	.align		4
.L_15:
        /*0028*/ 	.byte	0x04, 0x17
        /*002a*/ 	.short	(.L_17 - .L_16)
.L_16:
        /*002c*/ 	.word	0x00000000
        /*0030*/ 	.short	0x0009
        /*0032*/ 	.short	0x0048
        /*0034*/ 	.byte	0x00, 0xf4, 0x21, 0x00


	//----- nvinfo : EIATTR_KPARAM_INFO
	.align		4
.L_17:
        /*0038*/ 	.byte	0x04, 0x17
        /*003a*/ 	.short	(.L_19 - .L_18)
.L_18:
        /*003c*/ 	.word	0x00000000
        /*0040*/ 	.short	0x0008
        /*0042*/ 	.short	0x0040
        /*0044*/ 	.byte	0x00, 0xf4, 0x21, 0x00


	//----- nvinfo : EIATTR_KPARAM_INFO
	.align		4
.L_19:
        /*0048*/ 	.byte	0x04, 0x17
        /*004a*/ 	.short	(.L_21 - .L_20)
.L_20:
        /*004c*/ 	.word	0x00000000
        /*0050*/ 	.short	0x0007
        /*0052*/ 	.short	0x0038
        /*0054*/ 	.byte	0x00, 0xf4, 0x21, 0x00


	//----- nvinfo : EIATTR_KPARAM_INFO
	.align		4
.L_21:
        /*0058*/ 	.byte	0x04, 0x17
        /*005a*/ 	.short	(.L_23 - .L_22)
.L_22:
        /*005c*/ 	.word	0x00000000
        /*0060*/ 	.short	0x0006
        /*0062*/ 	.short	0x0030
        /*0064*/ 	.byte	0x00, 0xf4, 0x21, 0x00


	//----- nvinfo : EIATTR_KPARAM_INFO
	.align		4
.L_23:
        /*0068*/ 	.byte	0x04, 0x17
        /*006a*/ 	.short	(.L_25 - .L_24)
.L_24:
        /*006c*/ 	.word	0x00000000
        /*0070*/ 	.short	0x0005
        /*0072*/ 	.short	0x0028
        /*0074*/ 	.byte	0x00, 0xf4, 0x21, 0x00


	//----- nvinfo : EIATTR_KPARAM_INFO
	.align		4
.L_25:
        /*0078*/ 	.byte	0x04, 0x17
        /*007a*/ 	.short	(.L_27 - .L_26)
.L_26:
        /*007c*/ 	.word	0x00000000
        /*0080*/ 	.short	0x0004
        /*0082*/ 	.short	0x0020
        /*0084*/ 	.byte	0x00, 0xf4, 0x21, 0x00


	//----- nvinfo : EIATTR_KPARAM_INFO
	.align		4
.L_27:
        /*0088*/ 	.byte	0x04, 0x17
        /*008a*/ 	.short	(.L_29 - .L_28)
.L_28:
        /*008c*/ 	.word	0x00000000
        /*0090*/ 	.short	0x0003
        /*0092*/ 	.short	0x0018
        /*0094*/ 	.byte	0x00, 0xf4, 0x21, 0x00


	//----- nvinfo : EIATTR_KPARAM_INFO
	.align		4
.L_29:
        /*0098*/ 	.byte	0x04, 0x17
        /*009a*/ 	.short	(.L_31 - .L_30)
.L_30:
        /*009c*/ 	.word	0x00000000
        /*00a0*/ 	.short	0x0002
        /*00a2*/ 	.short	0x0010
        /*00a4*/ 	.byte	0x00, 0xf4, 0x21, 0x00


	//----- nvinfo : EIATTR_KPARAM_INFO
	.align		4
.L_31:
        /*00a8*/ 	.byte	0x04, 0x17
        /*00aa*/ 	.short	(.L_33 - .L_32)
.L_32:
        /*00ac*/ 	.word	0x00000000
        /*00b0*/ 	.short	0x0001
        /*00b2*/ 	.short	0x0008
        /*00b4*/ 	.byte	0x00, 0xf4, 0x21, 0x00


	//----- nvinfo : EIATTR_KPARAM_INFO
	.align		4
.L_33:
        /*00b8*/ 	.byte	0x04, 0x17
        /*00ba*/ 	.short	(.L_35 - .L_34)
.L_34:
        /*00bc*/ 	.word	0x00000000
        /*00c0*/ 	.short	0x0000
        /*00c2*/ 	.short	0x0000
        /*00c4*/ 	.byte	0x00, 0xf4, 0x21, 0x00


	//----- nvinfo : EIATTR_SPARSE_MMA_MASK
	.align		4
.L_35:
        /*00c8*/ 	.byte	0x03, 0x50
        /*00ca*/ 	.short	0x0000


	//----- nvinfo : EIATTR_MAXREG_COUNT
	.align		4
        /*00cc*/ 	.byte	0x03, 0x1b
        /*00ce*/ 	.short	0x00ff


	//----- nvinfo : EIATTR_EXIT_INSTR_OFFSETS
	.align		4
        /*00d0*/ 	.byte	0x04, 0x1c
        /*00d2*/ 	.short	(.L_37 - .L_36)


	//   ....[0]....
.L_36:
        /*00d4*/ 	.word	0x00001080


	//----- nvinfo : EIATTR_REQNTID
	.align		4
.L_37:
        /*00d8*/ 	.byte	0x04, 0x10
        /*00da*/ 	.short	(.L_39 - .L_38)
.L_38:
        /*00dc*/ 	.word	0x00000080
        /*00e0*/ 	.word	0x00000001
        /*00e4*/ 	.word	0x00000001


	//----- nvinfo : EIATTR_CBANK_PARAM_SIZE
	.align		4
.L_39:
        /*00e8*/ 	.byte	0x03, 0x19
        /*00ea*/ 	.short	0x005c


	//----- nvinfo : EIATTR_PARAM_CBANK
	.align		4
        /*00ec*/ 	.byte	0x04, 0x0a
        /*00ee*/ 	.short	(.L_41 - .L_40)
	.align		4
.L_40:
        /*00f0*/ 	.word	index@(.nv.constant0.triton_poi_fused__native_batch_norm_legit_no_training_cat_relu_7)
        /*00f4*/ 	.short	0x0210
        /*00f6*/ 	.short	0x005c


	//----- nvinfo : EIATTR_SW_WAR
	.align		4
.L_41:
        /*00f8*/ 	.byte	0x04, 0x36
        /*00fa*/ 	.short	(.L_43 - .L_42)
.L_42:
        /*00fc*/ 	.word	0x00000008
.L_43:


//--------------------- .nv.callgraph             --------------------------
	.section	.nv.callgraph,"",@"SHT_CUDA_CALLGRAPH"
	.align	4
	.sectionentsize	8
	.align		4
        /*0000*/ 	.word	0x00000000
	.align		4
        /*0004*/ 	.word	0xffffffff
	.align		4
        /*0008*/ 	.word	0x00000000
	.align		4
        /*000c*/ 	.word	0xfffffffe
	.align		4
        /*0010*/ 	.word	0x00000000
	.align		4
        /*0014*/ 	.word	0xfffffffd
	.align		4
        /*0018*/ 	.word	0x00000000
	.align		4
        /*001c*/ 	.word	0xfffffffc


//--------------------- .nv.constant4             --------------------------
	.section	.nv.constant4,"a",@progbits
	.align	8
	.align		8
.nv.constant4:
        /*0000*/ 	.dword	_$_str
	.align		8
        /*0008*/ 	.dword	_$_str_$_2


//--------------------- .text.triton_poi_fused__native_batch_norm_legit_no_training_cat_relu_7 --------------------------
	.section	.text.triton_poi_fused__native_batch_norm_legit_no_training_cat_relu_7,"ax",@progbits
	.align	128
        .global         triton_poi_fused__native_batch_norm_legit_no_training_cat_relu_7
        .type           triton_poi_fused__native_batch_norm_legit_no_training_cat_relu_7,@function
        .size           triton_poi_fused__native_batch_norm_legit_no_training_cat_relu_7,(.L_x_1 - triton_poi_fused__native_batch_norm_legit_no_training_cat_relu_7)
        .other          triton_poi_fused__native_batch_norm_legit_no_training_cat_relu_7,@"STO_CUDA_ENTRY STV_DEFAULT"
triton_poi_fused__native_batch_norm_legit_no_training_cat_relu_7:
.text.triton_poi_fused__native_batch_norm_legit_no_training_cat_relu_7:
[----:B------:R-:W-:Y:S01]  /*0000*/  LDC R1, c[0x0][0x28] ;  /* 0x00000a00ff017b82 */ /* 0x000fe20000000800 */
[----:B------:R-:W1:Y:S01]  /*0010*/  S2R R0, SR_TID.X ;  /* 0x0000000000007919 */ /* 0x000e620000002100 */
[----:B------:R-:W-:Y:S01]  /*0020*/  ULDC.64 UR8, c[0x0][0x220] ;  /* 0x0000880000087ab9 */ /* 0x000fe20000000a00 */
[----:B------:R-:W-:Y:S01]  /*0030*/  ULDC.64 UR4, c[0x0][0x208] ;  /* 0x0000820000047ab9 */ /* 0x000fe20000000a00 */
[----:B------:R-:W-:Y:S01]  /*0040*/  CS2R R16, SRZ ;  /* 0x0000000000107805 */ /* 0x000fe2000001ff00 */
[----:B------:R-:W2:Y:S01]  /*0050*/  S2R R3, SR_CTAID.X ;  /* 0x0000000000037919 */ /* 0x000ea20000002500 */
[----:B------:R-:W-:Y:S01]  /*0060*/  CS2R R18, SRZ ;  /* 0x0000000000127805 */ /* 0x000fe2000001ff00 */
[----:B------:R-:W-:Y:S01]  /*0070*/  ULDC.64 UR6, c[0x0][0x228] ;  /* 0x00008a0000067ab9 */ /* 0x000fe20000000a00 */
[----:B------:R-:W-:Y:S01]  /*0080*/  ULDC.64 UR10, c[0x0][0x230] ;  /* 0x00008c00000a7ab9 */ /* 0x000fe20000000a00 */
[----:B------:R-:W-:Y:S02]  /*0090*/  CS2R R12, SRZ ;  /* 0x00000000000c7805 */ /* 0x000fe4000001ff00 */
[----:B------:R-:W-:-:S02]  /*00a0*/  CS2R R14, SRZ ;  /* 0x00000000000e7805 */ /* 0x000fc4000001ff00 */
[----:B------:R-:W-:Y:S02]  /*00b0*/  CS2R R20, SRZ ;  /* 0x0000000000147805 */ /* 0x000fe4000001ff00 */
[----:B------:R-:W-:Y:S01]  /*00c0*/  CS2R R22, SRZ ;  /* 0x0000000000167805 */ /* 0x000fe2000001ff00 */
[----:B-1----:R-:W-:Y:S01]  /*00d0*/  IMAD.SHL.U32 R0, R0, 0x4, RZ ;  /* 0x0000000400007824 */ /* 0x002fe200078e00ff */
[----:B--2---:R-:W-:-:S04]  /*00e0*/  SHF.R.S32.HI R5, RZ, 0x15, R3 ;  /* 0x00000015ff057819 */ /* 0x004fc80000011403 */
[----:B------:R-:W-:Y:S02]  /*00f0*/  LOP3.LUT R0, R0, 0x1fc, RZ, 0xc0, !PT ;  /* 0x000001fc00007812 */ /* 0x000fe400078ec0ff */
[----:B------:R-:W-:-:S03]  /*0100*/  SGXT R5, R5, 0x1 ;  /* 0x000000010505781a */ /* 0x000fc60000000200 */
[----:B------:R-:W-:-:S04]  /*0110*/  IMAD R0, R3, 0x400, R0 ;  /* 0x0000040003007824 */ /* 0x000fc800078e0200 */
[----:B------:R-:W-:Y:S01]  /*0120*/  IMAD.HI R41, R0, 0x2aaaaaab, RZ ;  /* 0x2aaaaaab00297827 */ /* 0x000fe200078e02ff */
[----:B------:R-:W-:-:S04]  /*0130*/  LEA.HI R2, R5, R0, RZ, 0x8 ;  /* 0x0000000005027211 */ /* 0x000fc800078f40ff */
[----:B------:R-:W-:Y:S02]  /*0140*/  SHF.R.S32.HI R29, RZ, 0x8, R2 ;  /* 0x00000008ff1d7819 */ /* 0x000fe40000011402 */
[----:B------:R-:W-:Y:S02]  /*0150*/  LOP3.LUT R3, R2, 0xffffff00, RZ, 0xc0, !PT ;  /* 0xffffff0002037812 */ /* 0x000fe400078ec0ff */
[----:B------:R-:W-:Y:S01]  /*0160*/  SHF.R.U32.HI R2, RZ, 0x1f, R41 ;  /* 0x0000001fff027819 */ /* 0x000fe20000011629 */
[----:B------:R-:W-:-:S03]  /*0170*/  IMAD.HI R4, R29, 0x2aaaaaab, RZ ;  /* 0x2aaaaaab1d047827 */ /* 0x000fc600078e02ff */
[----:B------:R-:W-:Y:S02]  /*0180*/  LEA.HI.SX32 R41, R41, R2, 0x13 ;  /* 0x0000000229297211 */ /* 0x000fe400078f9aff */
[----:B------:R-:W-:-:S04]  /*0190*/  SHF.R.U32.HI R7, RZ, 0x1f, R4 ;  /* 0x0000001fff077819 */ /* 0x000fc80000011604 */
[----:B------:R-:W-:Y:S01]  /*01a0*/  LEA.HI R6, R4, R7, RZ, 0x1b ;  /* 0x0000000704067211 */ /* 0x000fe200078fd8ff */
[----:B------:R-:W-:-:S04]  /*01b0*/  IMAD.IADD R4, R0, 0x1, -R3 ;  /* 0x0000000100047824 */ /* 0x000fc800078e0a03 */
[----:B------:R-:W-:Y:S02]  /*01c0*/  IMAD R29, R6, -0xc0, R29 ;  /* 0xffffff40061d7824 */ /* 0x000fe400078e021d */
[----:B------:R-:W-:Y:S02]  /*01d0*/  IMAD R2, R41, 0x2000, R4 ;  /* 0x0000200029027824 */ /* 0x000fe400078e0204 */
[C---:B------:R-:W-:Y:S01]  /*01e0*/  IMAD.SHL.U32 R3, R29.reuse, 0x100, RZ ;  /* 0x000001001d037824 */ /* 0x040fe200078e00ff */
[----:B------:R-:W-:Y:S02]  /*01f0*/  LOP3.LUT R32, R29, 0xffffffe0, RZ, 0xc0, !PT ;  /* 0xffffffe01d207812 */ /* 0x000fe400078ec0ff */
[----:B------:R-:W-:Y:S02]  /*0200*/  SHF.R.S32.HI R6, RZ, 0x1f, R2 ;  /* 0x0000001fff067819 */ /* 0x000fe40000011402 */
[----:B------:R-:W-:Y:S01]  /*0210*/  IADD3 R2, P0, R2, R3, RZ ;  /* 0x0000000302027210 */ /* 0x000fe20007f1e0ff */
[----:B------:R-:W-:Y:S01]  /*0220*/  VIADD R28, R0, 0x200 ;  /* 0x00000200001c7836 */ /* 0x000fe20000000000 */
[----:B------:R-:W-:-:S02]  /*0230*/  ISETP.NE.AND P6, PT, R32, 0x60, PT ;  /* 0x000000602000780c */ /* 0x000fc40003fc5270 */
[----:B------:R-:W-:Y:S01]  /*0240*/  LEA.HI.X.SX32 R3, R3, R6, 0x1, P0 ;  /* 0x0000000603037211 */ /* 0x000fe200000f0eff */
[----:B------:R-:W-:Y:S01]  /*0250*/  IMAD.SHL.U32 R25, R2, 0x4, RZ ;  /* 0x0000000402197824 */ /* 0x000fe200078e00ff */
[----:B------:R-:W-:Y:S02]  /*0260*/  ISETP.NE.AND P5, PT, R32, 0x80, PT ;  /* 0x000000802000780c */ /* 0x000fe40003fa5270 */
[----:B------:R-:W-:Y:S02]  /*0270*/  SHF.L.U64.HI R24, R2, 0x2, R3 ;  /* 0x0000000202187819 */ /* 0x000fe40000010203 */
[----:B------:R-:W1:Y:S01]  /*0280*/  LDC.64 R2, c[0x0][0x240] ;  /* 0x00009000ff027b82 */ /* 0x000e620000000a00 */
[----:B------:R-:W-:Y:S02]  /*0290*/  LEA.HI R5, R5, R28, RZ, 0x8 ;  /* 0x0000001c05057211 */ /* 0x000fe400078f40ff */
[----:B------:R-:W-:Y:S02]  /*02a0*/  IADD3 R8, P0, R25, UR8, RZ ;  /* 0x0000000819087c10 */ /* 0x000fe4000ff1e0ff */
[----:B------:R-:W-:-:S02]  /*02b0*/  SHF.R.S32.HI R5, RZ, 0x8, R5 ;  /* 0x00000008ff057819 */ /* 0x000fc40000011405 */
[----:B------:R-:W-:Y:S02]  /*02c0*/  IADD3.X R9, R24, UR9, RZ, P0, !PT ;  /* 0x0000000918097c10 */ /* 0x000fe400087fe4ff */
[----:B------:R-:W-:Y:S01]  /*02d0*/  ISETP.GT.AND P1, PT, R29, 0x9f, PT ;  /* 0x0000009f1d00780c */ /* 0x000fe20003f24270 */
[----:B------:R-:W-:Y:S01]  /*02e0*/  IMAD.HI R26, R5, 0x2aaaaaab, RZ ;  /* 0x2aaaaaab051a7827 */ /* 0x000fe200078e02ff */
[----:B------:R-:W-:Y:S01]  /*02f0*/  IADD3 R10, P2, R25, UR6, RZ ;  /* 0x00000006190a7c10 */ /* 0x000fe2000ff5e0ff */
[----:B------:R2:W3:Y:S01]  /*0300*/  @!P6 LDG.E.128 R16, desc[UR4][R8.64+-0x18000] ;  /* 0xfe8000040810e981 */ /* 0x0004e2000c1e1d00 */
[----:B------:R-:W-:Y:S02]  /*0310*/  IADD3 R30, P3, R25, UR10, RZ ;  /* 0x0000000a191e7c10 */ /* 0x000fe4000ff7e0ff */
[----:B------:R-:W-:Y:S02]  /*0320*/  SHF.R.U32.HI R27, RZ, 0x1f, R26 ;  /* 0x0000001fff1b7819 */ /* 0x000fe4000001161a */
[----:B------:R-:W-:-:S02]  /*0330*/  IADD3.X R11, R24, UR7, RZ, P2, !PT ;  /* 0x00000007180b7c10 */ /* 0x000fc400097fe4ff */
[----:B------:R-:W-:Y:S02]  /*0340*/  LEA.HI R26, R26, R27, RZ, 0x1b ;  /* 0x0000001b1a1a7211 */ /* 0x000fe400078fd8ff */
[----:B------:R-:W-:Y:S01]  /*0350*/  IADD3.X R31, R24, UR11, RZ, P3, !PT ;  /* 0x0000000b181f7c10 */ /* 0x000fe20009ffe4ff */
[----:B------:R-:W4:Y:S01]  /*0360*/  @!P5 LDG.E.128 R12, desc[UR4][R10.64+-0x20000] ;  /* 0xfe0000040a0cd981 */ /* 0x000f22000c1e1d00 */
[----:B--2---:R-:W2:Y:S01]  /*0370*/  LDC.64 R8, c[0x0][0x238] ;  /* 0x00008e00ff087b82 */ /* 0x004ea20000000a00 */
[----:B-1----:R-:W-:Y:S02]  /*0380*/  IMAD.WIDE R6, R29, 0x4, R2 ;  /* 0x000000041d067825 */ /* 0x002fe400078e0202 */
[----:B------:R1:W5:Y:S02]  /*0390*/  @P1 LDG.E.128 R20, desc[UR4][R30.64+-0x28000] ;  /* 0xfd8000041e141981 */ /* 0x000364000c1e1d00 */
[----:B------:R-:W-:Y:S02]  /*03a0*/  IMAD R26, R26, -0xc0, R5 ;  /* 0xffffff401a1a7824 */ /* 0x000fe400078e0205 */
[----:B------:R1:W4:Y:S02]  /*03b0*/  LDG.E.EL R37, desc[UR4][R6.64] ;  /* 0x0000000406257981 */ /* 0x000324000c2e1900 */
[----:B------:R-:W-:Y:S01]  /*03c0*/  IMAD.WIDE R2, R26, 0x4, R2 ;  /* 0x000000041a027825 */ /* 0x000fe200078e0202 */
[----:B-1----:R-:W1:Y:S04]  /*03d0*/  LDC.64 R30, c[0x0][0x248] ;  /* 0x00009200ff1e7b82 */ /* 0x002e680000000a00 */
[----:B------:R-:W5:Y:S01]  /*03e0*/  LDG.E.EL R35, desc[UR4][R2.64] ;  /* 0x0000000402237981 */ /* 0x000f62000c2e1900 */
[----:B------:R-:W-:-:S05]  /*03f0*/  IMAD.HI R5, R28, 0x2aaaaaab, RZ ;  /* 0x2aaaaaab1c057827 */ /* 0x000fca00078e02ff */
[----:B0-----:R-:W-:-:S04]  /*0400*/  SHF.R.U32.HI R6, RZ, 0x1f, R5 ;  /* 0x0000001fff067819 */ /* 0x001fc80000011605 */
[----:B------:R-:W-:Y:S01]  /*0410*/  LEA.HI.SX32 R5, R5, R6, 0x13 ;  /* 0x0000000605057211 */ /* 0x000fe200078f9aff */
[----:B------:R-:W-:-:S04]  /*0420*/  IMAD.SHL.U32 R7, R26, 0x100, RZ ;  /* 0x000001001a077824 */ /* 0x000fc800078e00ff */
[----:B------:R-:W-:Y:S01]  /*0430*/  IMAD R4, R5, 0x2000, R4 ;  /* 0x0000200005047824 */ /* 0x000fe200078e0204 */
[----:B------:R-:W-:-:S04]  /*0440*/  ISETP.NE.AND P3, PT, R32, 0x40, PT ;  /* 0x000000402000780c */ /* 0x000fc80003f65270 */
[----:B------:R-:W-:Y:S02]  /*0450*/  SHF.R.S32.HI R6, RZ, 0x1f, R4 ;  /* 0x0000001fff067819 */ /* 0x000fe40000011404 */
[----:B------:R-:W-:Y:S01]  /*0460*/  IADD3 R4, P0, R4, R7, RZ ;  /* 0x0000000704047210 */ /* 0x000fe20007f1e0ff */
[----:B------:R-:W-:Y:S01]  /*0470*/  IMAD R28, R5, -0xc000, R28 ;  /* 0xffff4000051c7824 */ /* 0x000fe200078e021c */
[----:B------:R-:W-:Y:S02]  /*0480*/  P2R R38, PR, RZ, 0x8 ;  /* 0x00000008ff267803 */ /* 0x000fe40000000000 */
[----:B------:R-:W-:Y:S01]  /*0490*/  LEA.HI.X.SX32 R27, R7, R6, 0x1, P0 ;  /* 0x00000006071b7211 */ /* 0x000fe200000f0eff */
[----:B------:R-:W-:Y:S02]  /*04a0*/  IMAD R28, R5, 0x6000, R28 ;  /* 0x00006000051c7824 */ /* 0x000fe400078e021c */
[C---:B------:R-:W-:Y:S01]  /*04b0*/  IMAD.SHL.U32 R40, R4.reuse, 0x4, RZ ;  /* 0x0000000404287824 */ /* 0x040fe200078e00ff */
[----:B------:R-:W-:-:S02]  /*04c0*/  SHF.L.U64.HI R27, R4, 0x2, R27 ;  /* 0x00000002041b7819 */ /* 0x000fc4000001021b */
[----:B------:R-:W-:Y:S02]  /*04d0*/  P2R R39, PR, RZ, 0x20 ;  /* 0x00000020ff277803 */ /* 0x000fe40000000000 */
[----:B------:R-:W-:Y:S02]  /*04e0*/  P2R R42, PR, RZ, 0x40 ;  /* 0x00000040ff2a7803 */ /* 0x000fe40000000000 */
[----:B------:R-:W-:Y:S02]  /*04f0*/  IADD3 R44, P2, R40, UR6, RZ ;  /* 0x00000006282c7c10 */ /* 0x000fe4000ff5e0ff */
[----:B------:R-:W-:Y:S02]  /*0500*/  LOP3.LUT R36, R26, 0xffffffe0, RZ, 0xc0, !PT ;  /* 0xffffffe01a247812 */ /* 0x000fe400078ec0ff */
[----:B------:R-:W-:Y:S01]  /*0510*/  IADD3.X R45, R27, UR7, RZ, P2, !PT ;  /* 0x000000071b2d7c10 */ /* 0x000fe200097fe4ff */
[----:B--2---:R-:W-:Y:S01]  /*0520*/  IMAD.WIDE R10, R29, 0x4, R8 ;  /* 0x000000041d0a7825 */ /* 0x004fe200078e0208 */
[----:B------:R-:W-:Y:S01]  /*0530*/  ISETP.NE.AND P0, PT, R36, 0x80, PT ;  /* 0x000000802400780c */ /* 0x000fe20003f05270 */
[----:B------:R-:W-:Y:S01]  /*0540*/  ULDC.64 UR6, c[0x0][0x218] ;  /* 0x0000860000067ab9 */ /* 0x000fe20000000a00 */
[----:B------:R-:W-:-:S02]  /*0550*/  ISETP.GT.AND P4, PT, R26, 0x9f, PT ;  /* 0x0000009f1a00780c */ /* 0x000fc40003f84270 */
[----:B------:R0:W2:Y:S02]  /*0560*/  LDG.E.EL R34, desc[UR4][R10.64] ;  /* 0x000000040a227981 */ /* 0x0000a4000c2e1900 */
[----:B0-----:R-:W-:Y:S02]  /*0570*/  CS2R R10, SRZ ;  /* 0x00000000000a7805 */ /* 0x001fe4000001ff00 */
[----:B------:R-:W-:Y:S02]  /*0580*/  CS2R R6, SRZ ;  /* 0x0000000000067805 */ /* 0x000fe4000001ff00 */
[----:B---3--:R-:W-:Y:S02]  /*0590*/  SEL R2, R16, RZ, !P6 ;  /* 0x000000ff10027207 */ /* 0x008fe40007000000 */
[----:B------:R-:W-:Y:S01]  /*05a0*/  SEL R3, R17, RZ, !P6 ;  /* 0x000000ff11037207 */ /* 0x000fe20007000000 */
[----:B-1----:R-:W-:-:S05]  /*05b0*/  IMAD.WIDE R16, R29, 0x4, R30 ;  /* 0x000000041d107825 */ /* 0x002fca00078e021e */
[----:B------:R0:W3:Y:S01]  /*05c0*/  LDG.E.EL R33, desc[UR4][R16.64] ;  /* 0x0000000410217981 */ /* 0x0000e2000c2e1900 */
[----:B----4-:R-:W-:-:S04]  /*05d0*/  FADD R37, R37, 9.9999997473787516356e-06 ;  /* 0x3727c5ac25257421 */ /* 0x010fc80000000000 */
[----:B------:R-:W1:Y:S01]  /*05e0*/  MUFU.SQRT R43, R37 ;  /* 0x00000025002b7308 */ /* 0x000e620000002000 */
[----:B-----5:R-:W-:-:S07]  /*05f0*/  FADD R35, R35, 9.9999997473787516356e-06 ;  /* 0x3727c5ac23237421 */ /* 0x020fce0000000000 */
[----:B0-----:R-:W0:Y:S01]  /*0600*/  MUFU.SQRT R16, R35 ;  /* 0x0000002300107308 */ /* 0x001e220000002000 */
[----:B------:R-:W-:Y:S02]  /*0610*/  SEL R12, R12, RZ, !P5 ;  /* 0x000000ff0c0c7207 */ /* 0x000fe40006800000 */
[----:B-1----:R-:W-:Y:S02]  /*0620*/  FSETP.GT.AND P3, PT, R43, 8.50705917302346158658e+37, PT ;  /* 0x7e8000002b00780b */ /* 0x002fe40003f64000 */
[----:B------:R-:W-:Y:S02]  /*0630*/  SEL R13, R13, RZ, !P5 ;  /* 0x000000ff0d0d7207 */ /* 0x000fe40006800000 */
[----:B------:R-:W-:Y:S02]  /*0640*/  SEL R5, R20, RZ, P1 ;  /* 0x000000ff14057207 */ /* 0x000fe40000800000 */
[----:B------:R-:W-:Y:S01]  /*0650*/  SEL R4, R21, RZ, P1 ;  /* 0x000000ff15047207 */ /* 0x000fe20000800000 */
[----:B------:R-:W-:Y:S01]  /*0660*/  IMAD.WIDE R20, R26, 0x4, R8 ;  /* 0x000000041a147825 */ /* 0x000fe200078e0208 */
[----:B------:R-:W-:-:S02]  /*0670*/  @P6 SEL R2, R12, R5, !P5 ;  /* 0x000000050c026207 */ /* 0x000fc40006800000 */
[----:B------:R-:W-:Y:S01]  /*0680*/  @P6 SEL R3, R13, R4, !P5 ;  /* 0x000000040d036207 */ /* 0x000fe20006800000 */
[----:B------:R-:W-:Y:S01]  /*0690*/  IMAD.MOV.U32 R17, RZ, RZ, 0x3e800000 ;  /* 0x3e800000ff117424 */ /* 0x000fe200078e00ff */
[C---:B0-----:R-:W-:Y:S01]  /*06a0*/  FSETP.GT.AND P5, PT, R16.reuse, 8.50705917302346158658e+37, PT ;  /* 0x7e8000001000780b */ /* 0x041fe20003fa4000 */
[----:B------:R0:W4:Y:S01]  /*06b0*/  LDG.E.EL R32, desc[UR4][R20.64] ;  /* 0x0000000414207981 */ /* 0x000122000c2e1900 */
[C---:B------:R-:W-:Y:S01]  /*06c0*/  FSETP.GEU.AND P6, PT, R43.reuse, 1.175494350822287508e-38, PT ;  /* 0x008000002b00780b */ /* 0x040fe20003fce000 */
[----:B------:R-:W-:Y:S01]  /*06d0*/  @P3 FMUL R43, R43, 0.25 ;  /* 0x3e8000002b2b3820 */ /* 0x000fe20000400000 */
[----:B0-----:R-:W-:Y:S02]  /*06e0*/  FSEL R20, R17, 1, P3 ;  /* 0x3f80000011147808 */ /* 0x001fe40001800000 */
[----:B------:R-:W-:-:S07]  /*06f0*/  FSETP.GEU.AND P3, PT, R16, 1.175494350822287508e-38, PT ;  /* 0x008000001000780b */ /* 0x000fce0003f6e000 */
[----:B------:R-:W-:Y:S01]  /*0700*/  @P5 FMUL R16, R16, 0.25 ;  /* 0x3e80000010105820 */ /* 0x000fe20000400000 */
[----:B------:R-:W-:Y:S02]  /*0710*/  IADD3 R12, P2, R40, UR10, RZ ;  /* 0x0000000a280c7c10 */ /* 0x000fe4000ff5e0ff */
[----:B------:R-:W-:Y:S02]  /*0720*/  SEL R22, R22, RZ, P1 ;  /* 0x000000ff16167207 */ /* 0x000fe40000800000 */
[----:B------:R-:W-:Y:S02]  /*0730*/  IADD3.X R13, R27, UR11, RZ, P2, !PT ;  /* 0x0000000b1b0d7c10 */ /* 0x000fe400097fe4ff */
[----:B------:R-:W-:Y:S02]  /*0740*/  SEL R23, R23, RZ, P1 ;  /* 0x000000ff17177207 */ /* 0x000fe40000800000 */
[----:B------:R-:W-:Y:S01]  /*0750*/  ISETP.NE.AND P2, PT, R36, 0x40, PT ;  /* 0x000000402400780c */ /* 0x000fe20003f45270 */
[----:B------:R-:W-:Y:S01]  /*0760*/  @!P3 FMUL R16, R16, 16777216 ;  /* 0x4b8000001010b820 */ /* 0x000fe20000400000 */
[----:B------:R-:W-:-:S03]  /*0770*/  ISETP.NE.AND P1, PT, R36, 0x60, PT ;  /* 0x000000602400780c */ /* 0x000fc60003f25270 */
[----:B------:R-:W0:Y:S01]  /*0780*/  MUFU.RCP R36, R16 ;  /* 0x0000001000247308 */ /* 0x000e220000001000 */
[----:B------:R-:W-:Y:S01]  /*0790*/  FSEL R17, R17, 1, P5 ;  /* 0x3f80000011117808 */ /* 0x000fe20002800000 */
[----:B------:R-:W-:Y:S01]  /*07a0*/  @!P6 FMUL R43, R43, 16777216 ;  /* 0x4b8000002b2be820 */ /* 0x000fe20000400000 */
[----:B------:R-:W-:Y:S01]  /*07b0*/  @!P6 FMUL R20, R20, 16777216 ;  /* 0x4b8000001414e820 */ /* 0x000fe20000400000 */
[----:B------:R-:W-:Y:S02]  /*07c0*/  ISETP.NE.AND P6, PT, R42, RZ, PT ;  /* 0x000000ff2a00720c */ /* 0x000fe40003fc5270 */
[----:B------:R-:W-:Y:S01]  /*07d0*/  CS2R R8, SRZ ;  /* 0x0000000000087805 */ /* 0x000fe2000001ff00 */
[----:B------:R-:W-:Y:S01]  /*07e0*/  @!P3 FMUL R17, R17, 16777216 ;  /* 0x4b8000001111b820 */ /* 0x000fe20000400000 */
[----:B------:R-:W-:Y:S01]  /*07f0*/  ISETP.NE.AND P5, PT, R39, RZ, PT ;  /* 0x000000ff2700720c */ /* 0x000fe20003fa5270 */
[----:B------:R-:W1:Y:S01]  /*0800*/  MUFU.RCP R43, R43 ;  /* 0x0000002b002b7308 */ /* 0x000e620000001000 */
[----:B------:R-:W-:-:S02]  /*0810*/  ISETP.NE.AND P3, PT, R38, RZ, PT ;  /* 0x000000ff2600720c */ /* 0x000fc40003f65270 */
[----:B------:R5:W2:Y:S01]  /*0820*/  @P4 LDG.E.128 R8, desc[UR4][R12.64+-0x28000] ;  /* 0xfd8000040c084981 */ /* 0x000aa2000c1e1d00 */
[----:B0-----:R-:W-:Y:S01]  /*0830*/  FMUL R36, R36, R17 ;  /* 0x0000001124247220 */ /* 0x001fe20000400000 */
[----:B------:R-:W-:Y:S02]  /*0840*/  SEL R17, R14, RZ, !P5 ;  /* 0x000000ff0e117207 */ /* 0x000fe40006800000 */
[----:B------:R-:W-:Y:S02]  /*0850*/  SEL R14, R15, RZ, !P5 ;  /* 0x000000ff0f0e7207 */ /* 0x000fe40006800000 */
[----:B------:R-:W-:Y:S01]  /*0860*/  SEL R38, R18, RZ, !P6 ;  /* 0x000000ff12267207 */ /* 0x000fe20007000000 */
[----:B-----5:R-:W-:Y:S01]  /*0870*/  IMAD.WIDE R12, R26, 0x4, R30 ;  /* 0x000000041a0c7825 */ /* 0x020fe200078e021e */
[----:B------:R-:W-:Y:S02]  /*0880*/  SEL R39, R19, RZ, !P6 ;  /* 0x000000ff13277207 */ /* 0x000fe40007000000 */
[----:B------:R-:W-:-:S02]  /*0890*/  CS2R R4, SRZ ;  /* 0x0000000000047805 */ /* 0x000fc4000001ff00 */
[----:B------:R-:W-:Y:S01]  /*08a0*/  @P6 SEL R38, R17, R22, !P5 ;  /* 0x0000001611266207 */ /* 0x000fe20006800000 */
[----:B-1----:R-:W-:Y:S01]  /*08b0*/  FMUL R35, R43, R20 ;  /* 0x000000142b237220 */ /* 0x002fe20000400000 */
[----:B------:R-:W-:Y:S01]  /*08c0*/  @P6 SEL R39, R14, R23, !P5 ;  /* 0x000000170e276207 */ /* 0x000fe20006800000 */
[----:B------:R0:W5:Y:S01]  /*08d0*/  LDG.E.EL R37, desc[UR4][R12.64] ;  /* 0x000000040c257981 */ /* 0x000162000c2e1900 */
[----:B------:R-:W-:Y:S02]  /*08e0*/  IADD3 R16, P5, R40, UR6, RZ ;  /* 0x0000000628107c10 */ /* 0x000fe4000ffbe0ff */
[----:B------:R-:W-:Y:S02]  /*08f0*/  CS2R R14, SRZ ;  /* 0x00000000000e7805 */ /* 0x000fe4000001ff00 */
[----:B------:R-:W-:Y:S01]  /*0900*/  CS2R R18, SRZ ;  /* 0x0000000000127805 */ /* 0x000fe2000001ff00 */
[----:B------:R-:W2:Y:S01]  /*0910*/  @!P0 LDG.E.128 R4, desc[UR4][R44.64+-0x20000] ;  /* 0xfe0000042c048981 */ /* 0x000ea2000c1e1d00 */
[----:B------:R-:W-:Y:S01]  /*0920*/  IADD3.X R17, R27, UR7, RZ, P5, !PT ;  /* 0x000000071b117c10 */ /* 0x000fe2000affe4ff */
[----:B------:R-:W1:Y:S01]  /*0930*/  LDC.64 R30, c[0x0][0x250] ;  /* 0x00009400ff1e7b82 */ /* 0x000e620000000a00 */
[----:B0-----:R-:W-:-:S02]  /*0940*/  CS2R R12, SRZ ;  /* 0x00000000000c7805 */ /* 0x001fc4000001ff00 */
[----:B------:R-:W-:-:S04]  /*0950*/  IADD3 R20, P6, R40, UR8, RZ ;  /* 0x0000000828147c10 */ /* 0x000fc8000ffde0ff */
[----:B------:R0:W3:Y:S01]  /*0960*/  @!P2 LDG.E.128 R12, desc[UR4][R16.64+-0x10000] ;  /* 0xff000004100ca981 */ /* 0x0000e2000c1e1d00 */
[----:B------:R-:W-:Y:S02]  /*0970*/  IADD3.X R21, R27, UR9, RZ, P6, !PT ;  /* 0x000000091b157c10 */ /* 0x000fe4000b7fe4ff */
[----:B0-----:R-:W-:-:S06]  /*0980*/  CS2R R16, SRZ ;  /* 0x0000000000107805 */ /* 0x001fcc000001ff00 */
[----:B------:R0:W4:Y:S01]  /*0990*/  @!P1 LDG.E.128 R16, desc[UR4][R20.64+-0x18000] ;  /* 0xfe80000414109981 */ /* 0x000122000c1e1d00 */
[C---:B-1----:R-:W-:Y:S01]  /*09a0*/  IMAD.WIDE R42, R29.reuse, 0x4, R30 ;  /* 0x000000041d2a7825 */ /* 0x042fe200078e021e */
[----:B------:R-:W-:Y:S02]  /*09b0*/  ISETP.GE.AND P5, PT, R29, 0x40, PT ;  /* 0x000000401d00780c */ /* 0x000fe40003fa6270 */
[----:B0-----:R-:W-:Y:S02]  /*09c0*/  CS2R R20, SRZ ;  /* 0x0000000000147805 */ /* 0x001fe4000001ff00 */
[----:B--2---:R-:W-:Y:S02]  /*09d0*/  SEL R7, R7, RZ, !P0 ;  /* 0x000000ff07077207 */ /* 0x004fe40004000000 */
[----:B------:R-:W-:Y:S02]  /*09e0*/  SEL R22, R6, RZ, !P0 ;  /* 0x000000ff06167207 */ /* 0x000fe40004000000 */
[----:B------:R-:W-:-:S02]  /*09f0*/  @P0 SEL R7, R11, RZ, P4 ;  /* 0x000000ff0b070207 */ /* 0x000fc40002000000 */
[----:B------:R-:W-:Y:S02]  /*0a00*/  @P0 SEL R22, R10, RZ, P4 ;  /* 0x000000ff0a160207 */ /* 0x000fe40002000000 */
[----:B------:R-:W0:Y:S01]  /*0a10*/  LDC.64 R10, c[0x0][0x210] ;  /* 0x00008400ff0a7b82 */ /* 0x000e220000000a00 */
[----:B------:R-:W-:Y:S02]  /*0a20*/  SEL R5, R5, RZ, !P0 ;  /* 0x000000ff05057207 */ /* 0x000fe40004000000 */
[----:B---3--:R-:W-:Y:S02]  /*0a30*/  SEL R15, R15, RZ, !P2 ;  /* 0x000000ff0f0f7207 */ /* 0x008fe40005000000 */
[----:B------:R-:W-:Y:S01]  /*0a40*/  @P0 SEL R5, R9, RZ, P4 ;  /* 0x000000ff09050207 */ /* 0x000fe20002000000 */
[----:B------:R-:W-:Y:S01]  /*0a50*/  IMAD R6, R41, -0xc000, R0 ;  /* 0xffff400029067824 */ /* 0x000fe200078e0200 */
[----:B------:R-:W-:Y:S02]  /*0a60*/  SEL R13, R13, RZ, !P2 ;  /* 0x000000ff0d0d7207 */ /* 0x000fe40005000000 */
[----:B----4-:R-:W-:-:S04]  /*0a70*/  SEL R40, R19, RZ, !P1 ;  /* 0x000000ff13287207 */ /* 0x010fc80004800000 */
[----:B------:R-:W-:Y:S02]  /*0a80*/  @P2 SEL R15, R40, R7, !P1 ;  /* 0x00000007280f2207 */ /* 0x000fe40004800000 */
[----:B------:R-:W-:Y:S02]  /*0a90*/  SEL R7, R18, RZ, !P1 ;  /* 0x000000ff12077207 */ /* 0x000fe40004800000 */
[----:B------:R-:W-:-:S04]  /*0aa0*/  SEL R18, R17, RZ, !P1 ;  /* 0x000000ff11127207 */ /* 0x000fc80004800000 */
[----:B------:R-:W-:Y:S02]  /*0ab0*/  @P2 SEL R13, R18, R5, !P1 ;  /* 0x00000005120d2207 */ /* 0x000fe40004800000 */
[----:B------:R-:W-:Y:S01]  /*0ac0*/  IADD3 R18, P6, R25, UR6, RZ ;  /* 0x0000000619127c10 */ /* 0x000fe2000ffde0ff */
[----:B------:R-:W-:Y:S02]  /*0ad0*/  IMAD R41, R41, 0x6000, R6 ;  /* 0x0000600029297824 */ /* 0x000fe400078e0206 */
[----:B------:R1:W2:Y:S01]  /*0ae0*/  LDG.E.EL R6, desc[UR4][R42.64] ;  /* 0x000000042a067981 */ /* 0x0002a2000c2e1900 */
[----:B------:R-:W-:Y:S02]  /*0af0*/  IADD3.X R19, R24, UR7, RZ, P6, !PT ;  /* 0x0000000718137c10 */ /* 0x000fe4000b7fe4ff */
[----:B------:R-:W-:Y:S02]  /*0b00*/  CS2R R24, SRZ ;  /* 0x0000000000187805 */ /* 0x000fe4000001ff00 */
[----:B------:R-:W-:-:S02]  /*0b10*/  ISETP.GE.AND P6, PT, R26, 0x40, PT ;  /* 0x000000401a00780c */ /* 0x000fc40003fc6270 */
[----:B------:R-:W-:Y:S02]  /*0b20*/  SEL R14, R14, RZ, !P2 ;  /* 0x000000ff0e0e7207 */ /* 0x000fe40005000000 */
[----:B------:R-:W-:Y:S01]  /*0b30*/  @P2 SEL R14, R7, R22, !P1 ;  /* 0x00000016070e2207 */ /* 0x000fe20004800000 */
[----:B-1----:R-:W-:Y:S01]  /*0b40*/  IMAD.WIDE R42, R26, 0x4, R30 ;  /* 0x000000041a2a7825 */ /* 0x002fe200078e021e */
[----:B------:R-:W-:Y:S02]  /*0b50*/  CS2R R26, SRZ ;  /* 0x00000000001a7805 */ /* 0x000fe4000001ff00 */
[----:B------:R-:W-:Y:S01]  /*0b60*/  CS2R R22, SRZ ;  /* 0x0000000000167805 */ /* 0x000fe2000001ff00 */
[--C-:B0-----:R-:W-:Y:S01]  /*0b70*/  IMAD.WIDE R40, R41, 0x4, R10.reuse ;  /* 0x0000000429287825 */ /* 0x101fe200078e020a */
[----:B------:R-:W-:Y:S01]  /*0b80*/  CS2R R30, SRZ ;  /* 0x00000000001e7805 */ /* 0x000fe2000001ff00 */
[----:B------:R-:W5:Y:S04]  /*0b90*/  LDG.E.EL R42, desc[UR4][R42.64] ;  /* 0x000000042a2a7981 */ /* 0x000f68000c2e1900 */
[----:B------:R-:W3:Y:S04]  /*0ba0*/  @!P3 LDG.E.128 R24, desc[UR4][R18.64+-0x10000] ;  /* 0xff0000041218b981 */ /* 0x000ee8000c1e1d00 */
[----:B------:R-:W4:Y:S01]  /*0bb0*/  @!P5 LDG.E.128 R20, desc[UR4][R40.64] ;  /* 0x000000042814d981 */ /* 0x000f22000c1e1d00 */
[----:B------:R-:W-:Y:S01]  /*0bc0*/  IMAD.WIDE R10, R28, 0x4, R10 ;  /* 0x000000041c0a7825 */ /* 0x000fe200078e020a */
[----:B------:R-:W-:-:S06]  /*0bd0*/  CS2R R28, SRZ ;  /* 0x00000000001c7805 */ /* 0x000fcc000001ff00 */
[----:B------:R-:W2:Y:S01]  /*0be0*/  @!P6 LDG.E.128 R28, desc[UR4][R10.64] ;  /* 0x000000040a1ce981 */ /* 0x000ea2000c1e1d00 */
[----:B------:R-:W-:Y:S02]  /*0bf0*/  SEL R4, R4, RZ, !P0 ;  /* 0x000000ff04047207 */ /* 0x000fe40004000000 */
[----:B------:R-:W-:Y:S02]  /*0c00*/  @P0 SEL R4, R8, RZ, P4 ;  /* 0x000000ff08040207 */ /* 0x000fe40002000000 */
[----:B------:R-:W-:Y:S02]  /*0c10*/  SEL R9, R16, RZ, !P1 ;  /* 0x000000ff10097207 */ /* 0x000fe40004800000 */
[----:B------:R-:W-:Y:S02]  /*0c20*/  SEL R12, R12, RZ, !P2 ;  /* 0x000000ff0c0c7207 */ /* 0x000fe40005000000 */
[----:B------:R-:W-:Y:S02]  /*0c30*/  @P2 SEL R12, R9, R4, !P1 ;  /* 0x00000004090c2207 */ /* 0x000fe40004800000 */
[----:B---3--:R-:W-:-:S02]  /*0c40*/  SEL R7, R26, RZ, !P3 ;  /* 0x000000ff1a077207 */ /* 0x008fc40005800000 */
[----:B------:R-:W-:Y:S02]  /*0c50*/  SEL R16, R27, RZ, !P3 ;  /* 0x000000ff1b107207 */ /* 0x000fe40005800000 */
[----:B----4-:R-:W-:Y:S02]  /*0c60*/  SEL R22, R22, RZ, !P5 ;  /* 0x000000ff16167207 */ /* 0x010fe40006800000 */
[----:B------:R-:W-:Y:S02]  /*0c70*/  @P5 SEL R22, R7, R38, !P3 ;  /* 0x0000002607165207 */ /* 0x000fe40005800000 */
[----:B------:R-:W-:Y:S02]  /*0c80*/  SEL R8, R25, RZ, !P3 ;  /* 0x000000ff19087207 */ /* 0x000fe40005800000 */
[----:B------:R-:W-:Y:S01]  /*0c90*/  SEL R23, R23, RZ, !P5 ;  /* 0x000000ff17177207 */ /* 0x000fe20006800000 */
[----:B------:R-:W-:Y:S01]  /*0ca0*/  FADD R4, -R34, R22 ;  /* 0x0000001622047221 */ /* 0x000fe20000000100 */
[----:B------:R-:W-:-:S02]  /*0cb0*/  SEL R5, R24, RZ, !P3 ;  /* 0x000000ff18057207 */ /* 0x000fc40005800000 */
[----:B------:R-:W-:Y:S02]  /*0cc0*/  SEL R21, R21, RZ, !P5 ;  /* 0x000000ff15157207 */ /* 0x000fe40006800000 */
[----:B------:R-:W-:Y:S02]  /*0cd0*/  @P5 SEL R23, R16, R39, !P3 ;  /* 0x0000002710175207 */ /* 0x000fe40005800000 */
[----:B------:R-:W-:Y:S02]  /*0ce0*/  @P5 SEL R21, R8, R3, !P3 ;  /* 0x0000000308155207 */ /* 0x000fe40005800000 */
[----:B------:R-:W-:Y:S01]  /*0cf0*/  SEL R20, R20, RZ, !P5 ;  /* 0x000000ff14147207 */ /* 0x000fe20006800000 */
[C---:B------:R-:W-:Y:S01]  /*0d00*/  FADD R8, -R34.reuse, R23 ;  /* 0x0000001722087221 */ /* 0x040fe20000000100 */
[----:B------:R-:W-:Y:S01]  /*0d10*/  @P5 SEL R20, R5, R2, !P3 ;  /* 0x0000000205145207 */ /* 0x000fe20005800000 */
[C---:B------:R-:W-:Y:S01]  /*0d20*/  FMUL R9, R35.reuse, R4 ;  /* 0x0000000423097220 */ /* 0x040fe20000400000 */
[C---:B------:R-:W-:Y:S01]  /*0d30*/  FADD R2, -R34.reuse, R21 ;  /* 0x0000001522027221 */ /* 0x040fe20000000100 */
[----:B------:R-:W0:Y:S01]  /*0d40*/  LDC.64 R4, c[0x0][0x258] ;  /* 0x00009600ff047b82 */ /* 0x000e220000000a00 */
[C---:B------:R-:W-:Y:S01]  /*0d50*/  FMUL R7, R35.reuse, R8 ;  /* 0x0000000823077220 */ /* 0x040fe20000400000 */
[----:B------:R-:W-:Y:S01]  /*0d60*/  FADD R34, -R34, R20 ;  /* 0x0000001422227221 */ /* 0x000fe20000000100 */
[----:B--2---:R-:W-:Y:S01]  /*0d70*/  SEL R11, R28, RZ, !P6 ;  /* 0x000000ff1c0b7207 */ /* 0x004fe20007000000 */
[----:B------:R-:W-:Y:S01]  /*0d80*/  FMUL R10, R35, R2 ;  /* 0x00000002230a7220 */ /* 0x000fe20000400000 */
[----:B------:R-:W-:-:S02]  /*0d90*/  SEL R8, R29, RZ, !P6 ;  /* 0x000000ff1d087207 */ /* 0x000fc40007000000 */
[----:B------:R-:W-:Y:S01]  /*0da0*/  SEL R17, R30, RZ, !P6 ;  /* 0x000000ff1e117207 */ /* 0x000fe20007000000 */
[----:B------:R-:W1:Y:S01]  /*0db0*/  LDC.64 R2, c[0x0][0x260] ;  /* 0x00009800ff027b82 */ /* 0x000e620000000a00 */
[----:B------:R-:W-:Y:S01]  /*0dc0*/  SEL R16, R31, RZ, !P6 ;  /* 0x000000ff1f107207 */ /* 0x000fe20007000000 */
[----:B------:R-:W-:Y:S01]  /*0dd0*/  FMUL R35, R35, R34 ;  /* 0x0000002223237220 */ /* 0x000fe20000400000 */
[----:B------:R-:W-:Y:S02]  /*0de0*/  SEL R12, R11, R12, !P6 ;  /* 0x0000000c0b0c7207 */ /* 0x000fe40007000000 */
[----:B------:R-:W-:Y:S02]  /*0df0*/  SEL R13, R8, R13, !P6 ;  /* 0x0000000d080d7207 */ /* 0x000fe40007000000 */
[----:B------:R-:W-:Y:S02]  /*0e00*/  SEL R14, R17, R14, !P6 ;  /* 0x0000000e110e7207 */ /* 0x000fe40007000000 */
[----:B------:R-:W-:Y:S01]  /*0e10*/  SEL R15, R16, R15, !P6 ;  /* 0x0000000f100f7207 */ /* 0x000fe20007000000 */
[C-C-:B------:R-:W-:Y:S01]  /*0e20*/  FFMA R10, R33.reuse, R10, R6.reuse ;  /* 0x0000000a210a7223 */ /* 0x140fe20000000006 */
[C-C-:B------:R-:W-:Y:S01]  /*0e30*/  FFMA R35, R33.reuse, R35, R6.reuse ;  /* 0x0000002321237223 */ /* 0x140fe20000000006 */
[C-C-:B------:R-:W-:Y:S01]  /*0e40*/  FFMA R16, R33.reuse, R9, R6.reuse ;  /* 0x0000000921107223 */ /* 0x140fe20000000006 */
[----:B------:R-:W-:Y:S01]  /*0e50*/  FFMA R6, R33, R7, R6 ;  /* 0x0000000721067223 */ /* 0x000fe20000000006 */
[C---:B------:R-:W-:Y:S01]  /*0e60*/  FADD R9, -R32.reuse, R13 ;  /* 0x0000000d20097221 */ /* 0x040fe20000000100 */
[C---:B------:R-:W-:Y:S01]  /*0e70*/  FADD R7, -R32.reuse, R12 ;  /* 0x0000000c20077221 */ /* 0x040fe20000000100 */
[C---:B------:R-:W-:Y:S01]  /*0e80*/  FADD R11, -R32.reuse, R14 ;  /* 0x0000000e200b7221 */ /* 0x040fe20000000100 */
[----:B------:R-:W-:Y:S01]  /*0e90*/  FADD R17, -R32, R15 ;  /* 0x0000000f20117221 */ /* 0x000fe20000000100 */
[C---:B------:R-:W-:Y:S01]  /*0ea0*/  FMUL R9, R36.reuse, R9 ;  /* 0x0000000924097220 */ /* 0x040fe20000400000 */
[C---:B------:R-:W-:Y:S01]  /*0eb0*/  FMUL R7, R36.reuse, R7 ;  /* 0x0000000724077220 */ /* 0x040fe20000400000 */
[C---:B------:R-:W-:Y:S01]  /*0ec0*/  FMUL R11, R36.reuse, R11 ;  /* 0x0000000b240b7220 */ /* 0x040fe20000400000 */
[----:B------:R-:W-:Y:S01]  /*0ed0*/  FMUL R17, R36, R17 ;  /* 0x0000001124117220 */ /* 0x000fe20000400000 */
[----:B------:R-:W-:Y:S01]  /*0ee0*/  FSETP.GEU.AND P0, PT, R6, RZ, PT ;  /* 0x000000ff0600720b */ /* 0x000fe20003f0e000 */
[C-C-:B-----5:R-:W-:Y:S01]  /*0ef0*/  FFMA R19, R37.reuse, R9, R42.reuse ;  /* 0x0000000925137223 */ /* 0x160fe2000000002a */
[C-C-:B------:R-:W-:Y:S01]  /*0f00*/  FFMA R18, R37.reuse, R7, R42.reuse ;  /* 0x0000000725127223 */ /* 0x140fe2000000002a */
[C-C-:B------:R-:W-:Y:S01]  /*0f10*/  FFMA R11, R37.reuse, R11, R42.reuse ;  /* 0x0000000b250b7223 */ /* 0x140fe2000000002a */
[----:B------:R-:W-:Y:S01]  /*0f20*/  FFMA R17, R37, R17, R42 ;  /* 0x0000001125117223 */ /* 0x000fe2000000002a */
[----:B------:R-:W-:-:S02]  /*0f30*/  FSETP.GEU.AND P1, PT, R16, RZ, PT ;  /* 0x000000ff1000720b */ /* 0x000fc40003f2e000 */
[----:B------:R-:W-:Y:S02]  /*0f40*/  FSETP.GEU.AND P2, PT, R10, RZ, PT ;  /* 0x000000ff0a00720b */ /* 0x000fe40003f4e000 */
[C---:B------:R-:W-:Y:S01]  /*0f50*/  FSETP.GEU.AND P3, PT, R35.reuse, RZ, PT ;  /* 0x000000ff2300720b */ /* 0x040fe20003f6e000 */
[----:B0-----:R-:W-:Y:S01]  /*0f60*/  IMAD.WIDE R8, R0, 0x4, R4 ;  /* 0x0000000400087825 */ /* 0x001fe200078e0204 */
[----:B------:R-:W-:Y:S02]  /*0f70*/  SEL R7, R6, RZ, P0 ;  /* 0x000000ff06077207 */ /* 0x000fe40000000000 */
[----:B------:R-:W-:Y:S02]  /*0f80*/  SEL R6, R16, RZ, P1 ;  /* 0x000000ff10067207 */ /* 0x000fe40000800000 */
[----:B------:R-:W-:Y:S02]  /*0f90*/  SEL R5, R10, RZ, P2 ;  /* 0x000000ff0a057207 */ /* 0x000fe40001000000 */
[----:B------:R-:W-:-:S02]  /*0fa0*/  SEL R4, R35, RZ, P3 ;  /* 0x000000ff23047207 */ /* 0x000fc40001800000 */
[----:B------:R-:W-:Y:S02]  /*0fb0*/  FSETP.GEU.AND P0, PT, R17, RZ, PT ;  /* 0x000000ff1100720b */ /* 0x000fe40003f0e000 */
[----:B------:R-:W-:Y:S02]  /*0fc0*/  FSETP.GEU.AND P1, PT, R11, RZ, PT ;  /* 0x000000ff0b00720b */ /* 0x000fe40003f2e000 */
[----:B------:R-:W-:Y:S02]  /*0fd0*/  FSETP.GEU.AND P2, PT, R19, RZ, PT ;  /* 0x000000ff1300720b */ /* 0x000fe40003f4e000 */
[----:B------:R-:W-:Y:S01]  /*0fe0*/  FSETP.GEU.AND P3, PT, R18, RZ, PT ;  /* 0x000000ff1200720b */ /* 0x000fe20003f6e000 */
[----:B-1----:R-:W-:Y:S01]  /*0ff0*/  IMAD.WIDE R2, R0, 0x4, R2 ;  /* 0x0000000400027825 */ /* 0x002fe200078e0202 */
[----:B------:R-:W-:Y:S02]  /*1000*/  SEL R27, R17, RZ, P0 ;  /* 0x000000ff111b7207 */ /* 0x000fe40000000000 */
[----:B------:R-:W-:-:S02]  /*1010*/  SEL R26, R11, RZ, P1 ;  /* 0x000000ff0b1a7207 */ /* 0x000fc40000800000 */
[----:B------:R-:W-:Y:S02]  /*1020*/  SEL R25, R19, RZ, P2 ;  /* 0x000000ff13197207 */ /* 0x000fe40001000000 */
[----:B------:R-:W-:Y:S01]  /*1030*/  SEL R24, R18, RZ, P3 ;  /* 0x000000ff12187207 */ /* 0x000fe20001800000 */
[----:B------:R-:W-:Y:S04]  /*1040*/  STG.E.128 desc[UR4][R8.64], R20 ;  /* 0x0000001408007986 */ /* 0x000fe8000c101d04 */
[----:B------:R-:W-:Y:S04]  /*1050*/  STG.E.128 desc[UR4][R8.64+0x800], R12 ;  /* 0x0008000c08007986 */ /* 0x000fe8000c101d04 */
[----:B------:R-:W-:Y:S04]  /*1060*/  STG.E.128 desc[UR4][R2.64], R4 ;  /* 0x0000000402007986 */ /* 0x000fe8000c101d04 */
[----:B------:R-:W-:Y:S01]  /*1070*/  STG.E.128 desc[UR4][R2.64+0x800], R24 ;  /* 0x0008001802007986 */ /* 0x000fe2000c101d04 */
[----:B------:R-:W-:Y:S05]  /*1080*/  EXIT ;  /* 0x000000000000794d */ /* 0x000fea0003800000 */
.L_x_0:
[----:B------:R-:W-:-:S00]  /*1090*/  BRA `(.L_x_0) ;  /* 0xfffffffc00fc7947 */ /* 0x000fc0000383ffff */
[----:B------:R-:W-:-:S00]  /*10a0*/  NOP ;  /* 0x0000000000007918 */ /* 0x000fc00000000000 */
        /* <DEDUP_REMOVED lines=13> */
.L_x_1:


//--------------------- .nv.global.init           --------------------------
	.section	.nv.global.init,"aw",@progbits
.nv.global.init:
	.type		_$_str,@object
	.size		_$_str,(_$_str_$_2 - _$_str)
_$_str:
        /*0000*/ 	.byte	0x5f, 0x5f, 0x43, 0x55, 0x44, 0x41, 0x5f, 0x46, 0x54, 0x5a, 0x00
	.type		_$_str_$_2,@object
	.size		_$_str_$_2,(.L_1 - _$_str_$_2)
_$_str_$_2:
        /*000b*/ 	.byte	0x5f, 0x5f, 0x43, 0x55, 0x44, 0x41, 0x5f, 0x50, 0x52, 0x45, 0x43, 0x5f, 0x53, 0x51, 0x52, 0x54
        /*001b*/ 	.byte	0x00
.L_1:


//--------------------- .nv.constant0.triton_poi_fused__native_batch_norm_legit_no_training_cat_relu_7 --------------------------
	.section	.nv.constant0.triton_poi_fused__native_batch_norm_legit_no_training_cat_relu_7,"a",@progbits
	.sectionflags	@""
	.align	4
.nv.constant0.triton_poi_fused__native_batch_norm_legit_no_training_cat_relu_7:
	.zero		620
